//
// Generated by NVIDIA NVVM Compiler
//
// Compiler Build ID: CL-36424714
// Cuda compilation tools, release 13.0, V13.0.88
// Based on NVVM 20.0.0
//

.version 9.0
.target sm_100
.address_size 64

	// .globl	_Z12helloFromGPUv
.extern .func  (.param .b32 func_retval0) vprintf
(
	.param .b64 vprintf_param_0,
	.param .b64 vprintf_param_1
)
;
.global .align 1 .b8 $str[30] = {72, 101, 108, 108, 111, 32, 87, 111, 114, 108, 100, 32, 102, 114, 111, 109, 32, 71, 80, 85, 33, 32, 116, 104, 114, 101, 97, 100, 10};

.visible .entry _Z12helloFromGPUv()
{
	.reg .b32 	%r<3>;
	.reg .b64 	%rd<3>;

	mov.u64 	%rd1, $str;
	cvta.global.u64 	%rd2, %rd1;
	{ // callseq 0, 0
	.param .b64 param0;
	st.param.b64 	[param0], %rd2;
	.param .b64 param1;
	st.param.b64 	[param1], 0;
	.param .b32 retval0;
	call.uni (retval0), 
	vprintf, 
	(
	param0, 
	param1
	);
	ld.param.b32 	%r1, [retval0];
	} // callseq 0
	ret;

}


// ===== COMPILED SASS (sm_100) =====

	.target	sm_100

	.elftype	@"ET_EXEC"


//--------------------- .note.nv.tkinfo           --------------------------
	.section	.note.nv.tkinfo,"",@"SHT_NOTE"
	.sectionflags	@"SHF_NOTE_NV_TKINFO"
	.tkinfo
        /*0018*/ 	.word	0x00000002
        /*0030*/ 	.string	""
        /*0030*/ 	.string	"ptxas"
        /*0030*/ 	.string	"Cuda compilation tools, release 13.0, V13.0.88"
        /*0030*/ 	.string	"Build cuda_13.0.r13.0/compiler.36424714_0"
        /*0030*/ 	.string	"-arch sm_100 -m 64 "



//--------------------- .note.nv.cuinfo           --------------------------
	.section	.note.nv.cuinfo,"",@"SHT_NOTE"
	.sectionflags	@"SHF_NOTE_NV_CUINFO"
        /*0018*/ 	.short	0x0002
        /*001a*/ 	.short	0x0064
        /*001c*/ 	.short	0x0082
	.zero		2


//--------------------- .nv.info                  --------------------------
	.section	.nv.info,"",@"SHT_CUDA_INFO"
	.align	4


	//----- nvinfo : EIATTR_REGCOUNT
	.align		4
        /*0000*/ 	.byte	0x04, 0x2f
        /*0002*/ 	.short	(.L_2 - .L_1)
	.align		4
.L_1:
        /*0004*/ 	.word	index@(_Z12helloFromGPUv)
        /*0008*/ 	.word	0x00000018


	//----- nvinfo : EIATTR_FRAME_SIZE
	.align		4
.L_2:
        /*000c*/ 	.byte	0x04, 0x11
        /*000e*/ 	.short	(.L_4 - .L_3)
	.align		4
.L_3:
        /*0010*/ 	.word	index@(_Z12helloFromGPUv)
        /*0014*/ 	.word	0x00000000


	//----- nvinfo : EIATTR_MIN_STACK_SIZE
	.align		4
.L_4:
        /*0018*/ 	.byte	0x04, 0x12
        /*001a*/ 	.short	(.L_6 - .L_5)
	.align		4
.L_5:
        /*001c*/ 	.word	index@(_Z12helloFromGPUv)
        /*0020*/ 	.word	0x00000000
.L_6:


//--------------------- .nv.compat                --------------------------
	.section	.nv.compat,"",@"SHT_CUDA_COMPAT_INFO"
	.align	4
        /*0000*/ 	.byte	0x02, 0x09, 0x00, 0x00, 0x02, 0x02, 0x01, 0x00, 0x02, 0x05, 0x05, 0x00, 0x03, 0x07, 0x01, 0x01
        /*0010*/ 	.byte	0x02, 0x03, 0x00, 0x00, 0x02, 0x06, 0x01, 0x00, 0x04, 0x0b, 0x08, 0x00, 0x09, 0x00, 0x00, 0x00
        /*0020*/ 	.byte	0x00, 0x00, 0x00, 0x00


//--------------------- .nv.info._Z12helloFromGPUv --------------------------
	.section	.nv.info._Z12helloFromGPUv,"",@"SHT_CUDA_INFO"
	.sectionflags	@""
	.align	4


	//----- nvinfo : EIATTR_CUDA_API_VERSION
	.align		4
        /*0000*/ 	.byte	0x04, 0x37
        /*0002*/ 	.short	(.L_8 - .L_7)
.L_7:
        /*0004*/ 	.word	0x00000082


	//----- nvinfo : EIATTR_SPARSE_MMA_MASK
	.align		4
.L_8:
        /*0008*/ 	.byte	0x03, 0x50
        /*000a*/ 	.short	0x0000


	//----- nvinfo : EIATTR_MAXREG_COUNT
	.align		4
        /*000c*/ 	.byte	0x03, 0x1b
        /*000e*/ 	.short	0x00ff


	//----- nvinfo : EIATTR_EXTERNS
	.align		4
        /*0010*/ 	.byte	0x04, 0x0f
        /*0012*/ 	.short	(.L_10 - .L_9)


	//   ....[0]....
	.align		4
.L_9:
        /*0014*/ 	.word	index@(vprintf)


	//----- nvinfo : EIATTR_MERCURY_ISA_VERSION
	.align		4
.L_10:
        /*0018*/ 	.byte	0x03, 0x5f
        /*001a*/ 	.short	0x0101


	//----- nvinfo : EIATTR_VRC_CTA_INIT_COUNT
	.align		4
        /*001c*/ 	.byte	0x02, 0x4a
	.zero		1
	.zero		1


	//----- nvinfo : EIATTR_SYSCALL_OFFSETS
	.align		4
        /*0020*/ 	.byte	0x04, 0x46
        /*0022*/ 	.short	(.L_12 - .L_11)


	//   ....[0]....
.L_11:
        /*0024*/ 	.word	0x00000080


	//----- nvinfo : EIATTR_EXIT_INSTR_OFFSETS
	.align		4
.L_12:
        /*0028*/ 	.byte	0x04, 0x1c
        /*002a*/ 	.short	(.L_14 - .L_13)


	//   ....[0]....
.L_13:
        /*002c*/ 	.word	0x00000090


	//----- nvinfo : EIATTR_SW_WAR
	.align		4
.L_14:
        /*0030*/ 	.byte	0x04, 0x36
        /*0032*/ 	.short	(.L_16 - .L_15)
.L_15:
        /*0034*/ 	.word	0x00000008
.L_16:


//--------------------- .nv.callgraph             --------------------------
	.section	.nv.callgraph,"",@"SHT_CUDA_CALLGRAPH"
	.align	4
	.sectionentsize	8
	.align		4
        /*0000*/ 	.word	0x00000000
	.align		4
        /*0004*/ 	.word	0xffffffff
	.align		4
        /*0008*/ 	.word	index@(_Z12helloFromGPUv)
	.align		4
        /*000c*/ 	.word	index@(vprintf)
	.align		4
        /*0010*/ 	.word	0x00000000
	.align		4
        /*0014*/ 	.word	0xfffffffe
	.align		4
        /*0018*/ 	.word	0x00000000
	.align		4
        /*001c*/ 	.word	0xfffffffd
	.align		4
        /*0020*/ 	.word	0x00000000
	.align		4
        /*0024*/ 	.word	0xfffffffc


//--------------------- .nv.constant4             --------------------------
	.section	.nv.constant4,"a",@progbits
	.align	8
	.align		8
.nv.constant4:
        /*0000*/ 	.dword	vprintf
	.align		8
        /*0008*/ 	.dword	$str


//--------------------- .text._Z12helloFromGPUv   --------------------------
	.section	.text._Z12helloFromGPUv,"ax",@progbits
	.align	128
        .global         _Z12helloFromGPUv
        .type           _Z12helloFromGPUv,@function
        .size           _Z12helloFromGPUv,(.L_x_2 - _Z12helloFromGPUv)
        .other          _Z12helloFromGPUv,@"STO_CUDA_ENTRY STV_DEFAULT"
_Z12helloFromGPUv:
.text._Z12helloFromGPUv:
[----:B------:R-:W0:Y:S01]  /*0000*/  LDC R1, c[0x0][0x37c] ;  /* 0x0000df00ff017b82 */ /* 0x000e220000000800 */
[----:B------:R-:W-:Y:S01]  /*0010*/  MOV R0, 0x0 ;  /* 0x0000000000007802 */ /* 0x000fe20000000f00 */
[----:B------:R-:W1:Y:S01]  /*0020*/  LDCU.64 UR4, c[0x4][0x8] ;  /* 0x01000100ff0477ac */ /* 0x000e620008000a00 */
[----:B------:R-:W-:-:S05]  /*0030*/  CS2R R6, SRZ ;  /* 0x0000000000067805 */ /* 0x000fca000001ff00 */
[----:B------:R2:W3:Y:S01]  /*0040*/  LDC.64 R2, c[0x4][R0] ;  /* 0x0100000000027b82 */ /* 0x0004e20000000a00 */
[----:B-1----:R-:W-:Y:S02]  /*0050*/  IMAD.U32 R4, RZ, RZ, UR4 ;  /* 0x00000004ff047e24 */ /* 0x002fe4000f8e00ff */
[----:B--2---:R-:W-:-:S07]  /*0060*/  IMAD.U32 R5, RZ, RZ, UR5 ;  /* 0x00000005ff057e24 */ /* 0x004fce000f8e00ff */
[----:B------:R-:W-:-:S07]  /*0070*/  LEPC R20, `(.L_x_0) ;  /* 0x000000001014794e */ /* 0x000fce0000000000 */
[----:B0--3--:R-:W-:Y:S05]  /*0080*/  CALL.ABS.NOINC R2 ;  /* 0x0000000002007343 */ /* 0x009fea0003c00000 */
.L_x_0:
[----:B------:R-:W-:Y:S05]  /*0090*/  EXIT ;  /* 0x000000000000794d */ /* 0x000fea0003800000 */
.L_x_1:
[----:B------:R-:W-:-:S00]  /*00a0*/  BRA `(.L_x_1) ;  /* 0xfffffffc00fc7947 */ /* 0x000fc0000383ffff */
[----:B------:R-:W-:-:S00]  /*00b0*/  NOP ;  /* 0x0000000000007918 */ /* 0x000fc00000000000 */
        /* <DEDUP_REMOVED lines=12> */
.L_x_2:


//--------------------- .nv.global.init           --------------------------
	.section	.nv.global.init,"aw",@progbits
.nv.global.init:
	.type		$str,@object
	.size		$str,(.L_0 - $str)
$str:
        /*0000*/ 	.byte	0x48, 0x65, 0x6c, 0x6c, 0x6f, 0x20, 0x57, 0x6f, 0x72, 0x6c, 0x64, 0x20, 0x66, 0x72, 0x6f, 0x6d
        /*0010*/ 	.byte	0x20, 0x47, 0x50, 0x55, 0x21, 0x20, 0x74, 0x68, 0x72, 0x65, 0x61, 0x64, 0x0a, 0x00
.L_0:


//--------------------- .nv.shared.reserved.0     --------------------------
	.section	.nv.shared.reserved.0,"aw",@nobits
	.weak		__nv_reservedSMEM_offset_0_alias
	.size		__nv_reservedSMEM_offset_0_alias, 0, 64
	.other		__nv_reservedSMEM_offset_0_alias,@"STO_CUDA_RESERVED_SHARED STV_DEFAULT"
__nv_reservedSMEM_offset_0_alias:
	.zero		0
	.zero		64


//--------------------- .nv.constant0._Z12helloFromGPUv --------------------------
	.section	.nv.constant0._Z12helloFromGPUv,"a",@progbits
	.sectionflags	@""
	.align	4
.nv.constant0._Z12helloFromGPUv:
	.zero		896


//--------------------- SYMBOLS --------------------------

	.type		.nv.reservedSmem.offset0,@object
	.size		.nv.reservedSmem.offset0,0x4
	.type		vprintf,@function
